	.headerflags	@"EF_CUDA_TEXMODE_UNIFIED EF_CUDA_64BIT_ADDRESS EF_CUDA_ACCELERATORS EF_CUDA_SM90 EF_CUDA_VIRTUAL_SM(EF_CUDA_SM90)"
	.elftype	@"ET_EXEC"


//--------------------- .nv.info                  --------------------------
	.section	.nv.info,"",@"SHT_CUDA_INFO"
	.align	4


	//----- nvinfo : EIATTR_REGCOUNT
	.align		4
        /*0000*/ 	.byte	0x04, 0x2f
        /*0002*/ 	.short	(.L_1 - .L_0)
	.align		4
.L_0:
        /*0004*/ 	.word	index@(triton_poi_fused_convolution_mul_1)
        /*0008*/ 	.word	0x00000010


	//----- nvinfo : EIATTR_MIN_STACK_SIZE
	.align		4
.L_1:
        /*000c*/ 	.byte	0x04, 0x12
        /*000e*/ 	.short	(.L_3 - .L_2)
	.align		4
.L_2:
        /*0010*/ 	.word	index@(triton_poi_fused_convolution_mul_1)
        /*0014*/ 	.word	0x00000000


	//----- nvinfo : EIATTR_FRAME_SIZE
	.align		4
.L_3:
        /*0018*/ 	.byte	0x04, 0x11
        /*001a*/ 	.short	(.L_5 - .L_4)
	.align		4
.L_4:
        /*001c*/ 	.word	index@(triton_poi_fused_convolution_mul_1)
        /*0020*/ 	.word	0x00000000


	//----- nvinfo : EIATTR_MIN_STACK_SIZE
	.align		4
.L_5:
        /*0024*/ 	.byte	0x04, 0x12
        /*0026*/ 	.short	(.L_7 - .L_6)
	.align		4
.L_6:
        /*0028*/ 	.word	index@(triton_poi_fused_convolution_mul_1)
        /*002c*/ 	.word	0x00000000
.L_7:


//--------------------- .nv.info.triton_poi_fused_convolution_mul_1 --------------------------
	.section	.nv.info.triton_poi_fused_convolution_mul_1,"",@"SHT_CUDA_INFO"
	.sectionflags	@""
	.align	4


	//----- nvinfo : EIATTR_CUDA_API_VERSION
	.align		4
        /*0000*/ 	.byte	0x04, 0x37
        /*0002*/ 	.short	(.L_9 - .L_8)
.L_8:
        /*0004*/ 	.word	0x0000007c


	//----- nvinfo : EIATTR_KPARAM_INFO
	.align		4
.L_9:
        /*0008*/ 	.byte	0x04, 0x17
        /*000a*/ 	.short	(.L_11 - .L_10)
.L_10:
        /*000c*/ 	.word	0x00000000
        /*0010*/ 	.short	0x0004
        /*0012*/ 	.short	0x0020
        /*0014*/ 	.byte	0x00, 0xf0, 0x11, 0x00


	//----- nvinfo : EIATTR_KPARAM_INFO
	.align		4
.L_11:
        /*0018*/ 	.byte	0x04, 0x17
        /*001a*/ 	.short	(.L_13 - .L_12)
.L_12:
        /*001c*/ 	.word	0x00000000
        /*0020*/ 	.short	0x0003
        /*0022*/ 	.short	0x0018
        /*0024*/ 	.byte	0x00, 0xf4, 0x21, 0x00


	//----- nvinfo : EIATTR_KPARAM_INFO
	.align		4
.L_13:
        /*0028*/ 	.byte	0x04, 0x17
        /*002a*/ 	.short	(.L_15 - .L_14)
.L_14:
        /*002c*/ 	.word	0x00000000
        /*0030*/ 	.short	0x0002
        /*0032*/ 	.short	0x0010
        /*0034*/ 	.byte	0x00, 0xf4, 0x21, 0x00


	//----- nvinfo : EIATTR_KPARAM_INFO
	.align		4
.L_15:
        /*0038*/ 	.byte	0x04, 0x17
        /*003a*/ 	.short	(.L_17 - .L_16)
.L_16:
        /*003c*/ 	.word	0x00000000
        /*0040*/ 	.short	0x0001
        /*0042*/ 	.short	0x0008
        /*0044*/ 	.byte	0x00, 0xf4, 0x21, 0x00


	//----- nvinfo : EIATTR_KPARAM_INFO
	.align		4
.L_17:
        /*0048*/ 	.byte	0x04, 0x17
        /*004a*/ 	.short	(.L_19 - .L_18)
.L_18:
        /*004c*/ 	.word	0x00000000
        /*0050*/ 	.short	0x0000
        /*0052*/ 	.short	0x0000
        /*0054*/ 	.byte	0x00, 0xf4, 0x21, 0x00


	//----- nvinfo : EIATTR_SPARSE_MMA_MASK
	.align		4
.L_19:
        /*0058*/ 	.byte	0x03, 0x50
        /*005a*/ 	.short	0x0000


	//----- nvinfo : EIATTR_MAXREG_COUNT
	.align		4
        /*005c*/ 	.byte	0x03, 0x1b
        /*005e*/ 	.short	0x00ff


	//----- nvinfo : EIATTR_EXIT_INSTR_OFFSETS
	.align		4
        /*0060*/ 	.byte	0x04, 0x1c
        /*0062*/ 	.short	(.L_21 - .L_20)


	//   ....[0]....
.L_20:
        /*0064*/ 	.word	0x000001f0


	//   ....[1]....
        /*0068*/ 	.word	0x00000210


	//----- nvinfo : EIATTR_REQNTID
	.align		4
.L_21:
        /*006c*/ 	.byte	0x04, 0x10
        /*006e*/ 	.short	(.L_23 - .L_22)
.L_22:
        /*0070*/ 	.word	0x00000080
        /*0074*/ 	.word	0x00000001
        /*0078*/ 	.word	0x00000001


	//----- nvinfo : EIATTR_CBANK_PARAM_SIZE
	.align		4
.L_23:
        /*007c*/ 	.byte	0x03, 0x19
        /*007e*/ 	.short	0x0024


	//----- nvinfo : EIATTR_PARAM_CBANK
	.align		4
        /*0080*/ 	.byte	0x04, 0x0a
        /*0082*/ 	.short	(.L_25 - .L_24)
	.align		4
.L_24:
        /*0084*/ 	.word	index@(.nv.constant0.triton_poi_fused_convolution_mul_1)
        /*0088*/ 	.short	0x0210
        /*008a*/ 	.short	0x0024


	//----- nvinfo : EIATTR_SW_WAR
	.align		4
.L_25:
        /*008c*/ 	.byte	0x04, 0x36
        /*008e*/ 	.short	(.L_27 - .L_26)
.L_26:
        /*0090*/ 	.word	0x00000008
.L_27:


//--------------------- .nv.callgraph             --------------------------
	.section	.nv.callgraph,"",@"SHT_CUDA_CALLGRAPH"
	.align	4
	.sectionentsize	8
	.align		4
        /*0000*/ 	.word	0x00000000
	.align		4
        /*0004*/ 	.word	0xffffffff
	.align		4
        /*0008*/ 	.word	0x00000000
	.align		4
        /*000c*/ 	.word	0xfffffffe
	.align		4
        /*0010*/ 	.word	0x00000000
	.align		4
        /*0014*/ 	.word	0xfffffffd
	.align		4
        /*0018*/ 	.word	0x00000000
	.align		4
        /*001c*/ 	.word	0xfffffffc


//--------------------- .text.triton_poi_fused_convolution_mul_1 --------------------------
	.section	.text.triton_poi_fused_convolution_mul_1,"ax",@progbits
	.align	128
        .global         triton_poi_fused_convolution_mul_1
        .type           triton_poi_fused_convolution_mul_1,@function
        .size           triton_poi_fused_convolution_mul_1,(.L_x_1 - triton_poi_fused_convolution_mul_1)
        .other          triton_poi_fused_convolution_mul_1,@"STO_CUDA_ENTRY STV_DEFAULT"
triton_poi_fused_convolution_mul_1:
.text.triton_poi_fused_convolution_mul_1:
[----:B------:R-:W0:Y:S02]  /*0000*/  LDC R1, c[0x0][0x28] ;  /* 0x00000a00ff017b82 */ /* 0x000e240000000800 */
[----:B------:R-:W1:Y:S01]  /*0010*/  S2R R0, SR_TID.X ;  /* 0x0000000000007919 */ /* 0x000e620000002100 */
[----:B------:R-:W2:Y:S01]  /*0020*/  LDC.64 R2, c[0x0][0x210] ;  /* 0x00008400ff027b82 */ /* 0x000ea20000000a00 */
[----:B------:R-:W-:Y:S01]  /*0030*/  IMAD.MOV.U32 R13, RZ, RZ, RZ ;  /* 0x000000ffff0d7224 */ /* 0x000fe200078e00ff */
[----:B------:R-:W-:Y:S01]  /*0040*/  ULDC.64 UR4, c[0x0][0x208] ;  /* 0x0000820000047ab9 */ /* 0x000fe20000000a00 */
[----:B------:R-:W3:Y:S05]  /*0050*/  S2R R11, SR_CTAID.X ;  /* 0x00000000000b7919 */ /* 0x000eea0000002500 */
[----:B------:R-:W4:Y:S01]  /*0060*/  LDC.64 R6, c[0x0][0x220] ;  /* 0x00008800ff067b82 */ /* 0x000f220000000a00 */
[----:B-1----:R-:W-:-:S02]  /*0070*/  LOP3.LUT R0, R0, 0x7f, RZ, 0xc0, !PT ;  /* 0x0000007f00007812 */ /* 0x002fc400078ec0ff */
[----:B---3--:R-:W-:-:S03]  /*0080*/  SHF.R.S32.HI R4, RZ, 0x18, R11 ;  /* 0x00000018ff047819 */ /* 0x008fc6000001140b */
[----:B------:R-:W-:Y:S01]  /*0090*/  IMAD R11, R11, 0x80, R0 ;  /* 0x000000800b0b7824 */ /* 0x000fe200078e0200 */
[----:B------:R-:W-:-:S03]  /*00a0*/  SGXT R0, R4, 0x1 ;  /* 0x000000010400781a */ /* 0x000fc60000000200 */
[C---:B--2---:R-:W-:Y:S01]  /*00b0*/  IMAD.WIDE R2, R11.reuse, 0x4, R2 ;  /* 0x000000040b027825 */ /* 0x044fe200078e0202 */
[----:B------:R-:W1:Y:S01]  /*00c0*/  LDC.64 R4, c[0x0][0x218] ;  /* 0x00008600ff047b82 */ /* 0x000e620000000a00 */
[----:B------:R-:W-:Y:S02]  /*00d0*/  ISETP.GE.AND P0, PT, R11, 0x100, PT ;  /* 0x000001000b00780c */ /* 0x000fe40003f06270 */
[----:B------:R-:W-:-:S04]  /*00e0*/  LEA.HI R0, R0, R11, RZ, 0x4 ;  /* 0x0000000b00007211 */ /* 0x000fc800078f20ff */
[----:B------:R-:W-:-:S04]  /*00f0*/  SHF.R.S32.HI R0, RZ, 0x4, R0 ;  /* 0x00000004ff007819 */ /* 0x000fc80000011400 */
[----:B------:R-:W-:-:S04]  /*0100*/  LEA.HI R8, R0, R0, RZ, 0x2 ;  /* 0x0000000000087211 */ /* 0x000fc800078f10ff */
[----:B------:R-:W-:-:S04]  /*0110*/  LOP3.LUT R9, R8, 0xfffffffc, RZ, 0xc0, !PT ;  /* 0xfffffffc08097812 */ /* 0x000fc800078ec0ff */
[----:B------:R-:W-:Y:S01]  /*0120*/  IADD3 R9, R0, -R9, RZ ;  /* 0x8000000900097210 */ /* 0x000fe20007ffe0ff */
[----:B------:R-:W-:-:S04]  /*0130*/  HFMA2.MMA R0, -RZ, RZ, 0, 0 ;  /* 0x00000000ff007435 */ /* 0x000fc800000001ff */
[----:B-1----:R-:W-:-:S04]  /*0140*/  IMAD.WIDE R4, R9, 0x4, R4 ;  /* 0x0000000409047825 */ /* 0x002fc800078e0204 */
[----:B------:R-:W-:Y:S01]  /*0150*/  IMAD.MOV.U32 R10, RZ, RZ, RZ ;  /* 0x000000ffff0a7224 */ /* 0x000fe200078e00ff */
[----:B------:R-:W2:Y:S01]  /*0160*/  @!P0 LDG.E.EL R13, desc[UR4][R4.64] ;  /* 0x00000004040d8981 */ /* 0x000ea2000c2e1900 */
[----:B----4-:R-:W-:Y:S02]  /*0170*/  IMAD.WIDE R6, R9, 0x4, R6 ;  /* 0x0000000409067825 */ /* 0x010fe400078e0206 */
[----:B------:R-:W1:Y:S01]  /*0180*/  LDC.64 R8, c[0x0][0x228] ;  /* 0x00008a00ff087b82 */ /* 0x000e620000000a00 */
[----:B------:R-:W2:Y:S04]  /*0190*/  @!P0 LDG.E R0, desc[UR4][R2.64] ;  /* 0x0000000402008981 */ /* 0x000ea8000c1e1900 */
[----:B------:R-:W3:Y:S01]  /*01a0*/  @!P0 LDG.E.EL R10, desc[UR4][R6.64] ;  /* 0x00000004060a8981 */ /* 0x000ee2000c2e1900 */
[----:B-1----:R-:W-:-:S04]  /*01b0*/  IMAD.WIDE R8, R11, 0x4, R8 ;  /* 0x000000040b087825 */ /* 0x002fc800078e0208 */
[----:B--2---:R-:W-:-:S05]  /*01c0*/  FADD R13, R13, R0 ;  /* 0x000000000d0d7221 */ /* 0x004fca0000000000 */
[----:B------:R1:W-:Y:S01]  /*01d0*/  @!P0 STG.E desc[UR4][R2.64], R13 ;  /* 0x0000000d02008986 */ /* 0x0003e2000c101904 */
[----:B---3--:R-:W-:Y:S01]  /*01e0*/  FMUL R11, R13, R10 ;  /* 0x0000000a0d0b7220 */ /* 0x008fe20000400000 */
[----:B------:R-:W-:Y:S06]  /*01f0*/  @P0 EXIT ;  /* 0x000000000000094d */ /* 0x000fec0003800000 */
[----:B------:R-:W-:Y:S01]  /*0200*/  STG.E desc[UR4][R8.64], R11 ;  /* 0x0000000b08007986 */ /* 0x000fe2000c101904 */
[----:B------:R-:W-:Y:S05]  /*0210*/  EXIT ;  /* 0x000000000000794d */ /* 0x000fea0003800000 */
.L_x_0:
[----:B------:R-:W-:-:S00]  /*0220*/  BRA `(.L_x_0) ;  /* 0xfffffffc00fc7947 */ /* 0x000fc0000383ffff */
[----:B------:R-:W-:-:S00]  /*0230*/  NOP ;  /* 0x0000000000007918 */ /* 0x000fc00000000000 */
        /* <DEDUP_REMOVED lines=12> */
.L_x_1:


//--------------------- .nv.constant0.triton_poi_fused_convolution_mul_1 --------------------------
	.section	.nv.constant0.triton_poi_fused_convolution_mul_1,"a",@progbits
	.sectionflags	@""
	.align	4
.nv.constant0.triton_poi_fused_convolution_mul_1:
	.zero		564
